	.headerflags	@"EF_CUDA_TEXMODE_UNIFIED EF_CUDA_64BIT_ADDRESS EF_CUDA_ACCELERATORS EF_CUDA_SM90 EF_CUDA_VIRTUAL_SM(EF_CUDA_SM90)"
	.elftype	@"ET_EXEC"


//--------------------- .nv.info                  --------------------------
	.section	.nv.info,"",@"SHT_CUDA_INFO"
	.align	4


	//----- nvinfo : EIATTR_REGCOUNT
	.align		4
        /*0000*/ 	.byte	0x04, 0x2f
        /*0002*/ 	.short	(.L_3 - .L_2)
	.align		4
.L_2:
        /*0004*/ 	.word	index@(triton_per_fused_add_div_mean_pow_sqrt_sub_0)
        /*0008*/ 	.word	0x0000000e


	//----- nvinfo : EIATTR_MIN_STACK_SIZE
	.align		4
.L_3:
        /*000c*/ 	.byte	0x04, 0x12
        /*000e*/ 	.short	(.L_5 - .L_4)
	.align		4
.L_4:
        /*0010*/ 	.word	index@(triton_per_fused_add_div_mean_pow_sqrt_sub_0)
        /*0014*/ 	.word	0x00000000


	//----- nvinfo : EIATTR_FRAME_SIZE
	.align		4
.L_5:
        /*0018*/ 	.byte	0x04, 0x11
        /*001a*/ 	.short	(.L_7 - .L_6)
	.align		4
.L_6:
        /*001c*/ 	.word	index@(triton_per_fused_add_div_mean_pow_sqrt_sub_0)
        /*0020*/ 	.word	0x00000000


	//----- nvinfo : EIATTR_MIN_STACK_SIZE
	.align		4
.L_7:
        /*0024*/ 	.byte	0x04, 0x12
        /*0026*/ 	.short	(.L_9 - .L_8)
	.align		4
.L_8:
        /*0028*/ 	.word	index@(triton_per_fused_add_div_mean_pow_sqrt_sub_0)
        /*002c*/ 	.word	0x00000000
.L_9:


//--------------------- .nv.info.triton_per_fused_add_div_mean_pow_sqrt_sub_0 --------------------------
	.section	.nv.info.triton_per_fused_add_div_mean_pow_sqrt_sub_0,"",@"SHT_CUDA_INFO"
	.sectionflags	@""
	.align	4


	//----- nvinfo : EIATTR_CUDA_API_VERSION
	.align		4
        /*0000*/ 	.byte	0x04, 0x37
        /*0002*/ 	.short	(.L_11 - .L_10)
.L_10:
        /*0004*/ 	.word	0x0000007c


	//----- nvinfo : EIATTR_KPARAM_INFO
	.align		4
.L_11:
        /*0008*/ 	.byte	0x04, 0x17
        /*000a*/ 	.short	(.L_13 - .L_12)
.L_12:
        /*000c*/ 	.word	0x00000000
        /*0010*/ 	.short	0x0003
        /*0012*/ 	.short	0x0014
        /*0014*/ 	.byte	0x00, 0xf0, 0x11, 0x00


	//----- nvinfo : EIATTR_KPARAM_INFO
	.align		4
.L_13:
        /*0018*/ 	.byte	0x04, 0x17
        /*001a*/ 	.short	(.L_15 - .L_14)
.L_14:
        /*001c*/ 	.word	0x00000000
        /*0020*/ 	.short	0x0002
        /*0022*/ 	.short	0x0010
        /*0024*/ 	.byte	0x00, 0xf0, 0x11, 0x00


	//----- nvinfo : EIATTR_KPARAM_INFO
	.align		4
.L_15:
        /*0028*/ 	.byte	0x04, 0x17
        /*002a*/ 	.short	(.L_17 - .L_16)
.L_16:
        /*002c*/ 	.word	0x00000000
        /*0030*/ 	.short	0x0001
        /*0032*/ 	.short	0x0008
        /*0034*/ 	.byte	0x00, 0xf4, 0x21, 0x00


	//----- nvinfo : EIATTR_KPARAM_INFO
	.align		4
.L_17:
        /*0038*/ 	.byte	0x04, 0x17
        /*003a*/ 	.short	(.L_19 - .L_18)
.L_18:
        /*003c*/ 	.word	0x00000000
        /*0040*/ 	.short	0x0000
        /*0042*/ 	.short	0x0000
        /*0044*/ 	.byte	0x00, 0xf4, 0x21, 0x00


	//----- nvinfo : EIATTR_SPARSE_MMA_MASK
	.align		4
.L_19:
        /*0048*/ 	.byte	0x03, 0x50
        /*004a*/ 	.short	0x0000


	//----- nvinfo : EIATTR_MAXREG_COUNT
	.align		4
        /*004c*/ 	.byte	0x03, 0x1b
        /*004e*/ 	.short	0x00ff


	//----- nvinfo : EIATTR_COOP_GROUP_MASK_REGIDS
	.align		4
        /*0050*/ 	.byte	0x04, 0x29
        /*0052*/ 	.short	(.L_21 - .L_20)


	//   ....[0]....
.L_20:
        /*0054*/ 	.word	0xffffffff


	//   ....[1]....
        /*0058*/ 	.word	0xffffffff


	//   ....[2]....
        /*005c*/ 	.word	0xffffffff


	//   ....[3]....
        /*0060*/ 	.word	0xffffffff


	//   ....[4]....
        /*0064*/ 	.word	0xffffffff


	//   ....[5]....
        /*0068*/ 	.word	0xffffffff


	//   ....[6]....
        /*006c*/ 	.word	0xffffffff


	//   ....[7]....
        /*0070*/ 	.word	0xffffffff


	//----- nvinfo : EIATTR_COOP_GROUP_INSTR_OFFSETS
	.align		4
.L_21:
        /*0074*/ 	.byte	0x04, 0x28
        /*0076*/ 	.short	(.L_23 - .L_22)


	//   ....[0]....
.L_22:
        /*0078*/ 	.word	0x000000d0


	//   ....[1]....
        /*007c*/ 	.word	0x000000f0


	//   ....[2]....
        /*0080*/ 	.word	0x00000110


	//   ....[3]....
        /*0084*/ 	.word	0x00000130


	//   ....[4]....
        /*0088*/ 	.word	0x00000190


	//   ....[5]....
        /*008c*/ 	.word	0x000001c0


	//   ....[6]....
        /*0090*/ 	.word	0x000001e0


	//   ....[7]....
        /*0094*/ 	.word	0x00000210


	//----- nvinfo : EIATTR_EXIT_INSTR_OFFSETS
	.align		4
.L_23:
        /*0098*/ 	.byte	0x04, 0x1c
        /*009a*/ 	.short	(.L_25 - .L_24)


	//   ....[0]....
.L_24:
        /*009c*/ 	.word	0x000002f0


	//   ....[1]....
        /*00a0*/ 	.word	0x00000310


	//----- nvinfo : EIATTR_REQNTID
	.align		4
.L_25:
        /*00a4*/ 	.byte	0x04, 0x10
        /*00a6*/ 	.short	(.L_27 - .L_26)
.L_26:
        /*00a8*/ 	.word	0x00000040
        /*00ac*/ 	.word	0x00000001
        /*00b0*/ 	.word	0x00000001


	//----- nvinfo : EIATTR_CBANK_PARAM_SIZE
	.align		4
.L_27:
        /*00b4*/ 	.byte	0x03, 0x19
        /*00b6*/ 	.short	0x0018


	//----- nvinfo : EIATTR_PARAM_CBANK
	.align		4
        /*00b8*/ 	.byte	0x04, 0x0a
        /*00ba*/ 	.short	(.L_29 - .L_28)
	.align		4
.L_28:
        /*00bc*/ 	.word	index@(.nv.constant0.triton_per_fused_add_div_mean_pow_sqrt_sub_0)
        /*00c0*/ 	.short	0x0210
        /*00c2*/ 	.short	0x0018


	//----- nvinfo : EIATTR_SW_WAR
	.align		4
.L_29:
        /*00c4*/ 	.byte	0x04, 0x36
        /*00c6*/ 	.short	(.L_31 - .L_30)
.L_30:
        /*00c8*/ 	.word	0x00000008
.L_31:


//--------------------- .nv.callgraph             --------------------------
	.section	.nv.callgraph,"",@"SHT_CUDA_CALLGRAPH"
	.align	4
	.sectionentsize	8
	.align		4
        /*0000*/ 	.word	0x00000000
	.align		4
        /*0004*/ 	.word	0xffffffff
	.align		4
        /*0008*/ 	.word	0x00000000
	.align		4
        /*000c*/ 	.word	0xfffffffe
	.align		4
        /*0010*/ 	.word	0x00000000
	.align		4
        /*0014*/ 	.word	0xfffffffd
	.align		4
        /*0018*/ 	.word	0x00000000
	.align		4
        /*001c*/ 	.word	0xfffffffc


//--------------------- .nv.constant4             --------------------------
	.section	.nv.constant4,"a",@progbits
	.align	8
	.align		8
.nv.constant4:
        /*0000*/ 	.dword	_$_str
	.align		8
        /*0008*/ 	.dword	_$_str_$_2


//--------------------- .text.triton_per_fused_add_div_mean_pow_sqrt_sub_0 --------------------------
	.section	.text.triton_per_fused_add_div_mean_pow_sqrt_sub_0,"ax",@progbits
	.align	128
        .global         triton_per_fused_add_div_mean_pow_sqrt_sub_0
        .type           triton_per_fused_add_div_mean_pow_sqrt_sub_0,@function
        .size           triton_per_fused_add_div_mean_pow_sqrt_sub_0,(.L_x_1 - triton_per_fused_add_div_mean_pow_sqrt_sub_0)
        .other          triton_per_fused_add_div_mean_pow_sqrt_sub_0,@"STO_CUDA_ENTRY STV_DEFAULT"
triton_per_fused_add_div_mean_pow_sqrt_sub_0:
.text.triton_per_fused_add_div_mean_pow_sqrt_sub_0:
[----:B------:R-:W0:Y:S02]  /*0000*/  LDC R1, c[0x0][0x28] ;  /* 0x00000a00ff017b82 */ /* 0x000e240000000800 */
[----:B------:R-:W1:Y:S01]  /*0010*/  S2R R11, SR_TID.X ;  /* 0x00000000000b7919 */ /* 0x000e620000002100 */
[----:B------:R-:W2:Y:S01]  /*0020*/  LDC.64 R4, c[0x0][0x210] ;  /* 0x00008400ff047b82 */ /* 0x000ea20000000a00 */
[----:B------:R-:W-:Y:S01]  /*0030*/  ULDC.64 UR4, c[0x0][0x208] ;  /* 0x0000820000047ab9 */ /* 0x000fe20000000a00 */
[----:B------:R-:W3:Y:S01]  /*0040*/  S2R R0, SR_CTAID.X ;  /* 0x0000000000007919 */ /* 0x000ee20000002500 */
[----:B-1----:R-:W-:Y:S02]  /*0050*/  LOP3.LUT R3, R11, 0xf, RZ, 0xc0, !PT ;  /* 0x0000000f0b037812 */ /* 0x002fe400078ec0ff */
[C---:B---3--:R-:W-:Y:S02]  /*0060*/  ISETP.GE.AND P0, PT, R0.reuse, 0x10, PT ;  /* 0x000000100000780c */ /* 0x048fe40003f06270 */
[----:B------:R-:W-:Y:S01]  /*0070*/  LEA R2, R0, R3, 0x4 ;  /* 0x0000000300027211 */ /* 0x000fe200078e20ff */
[----:B------:R-:W-:-:S04]  /*0080*/  HFMA2.MMA R3, -RZ, RZ, 0, 0 ;  /* 0x00000000ff037435 */ /* 0x000fc800000001ff */
[----:B--2---:R-:W-:-:S06]  /*0090*/  IMAD.WIDE R4, R2, 0x4, R4 ;  /* 0x0000000402047825 */ /* 0x004fcc00078e0204 */
[----:B------:R-:W2:Y:S02]  /*00a0*/  @!P0 LDG.E R3, desc[UR4][R4.64] ;  /* 0x0000000404038981 */ /* 0x000ea4000c1e1900 */
[----:B--2---:R-:W-:-:S04]  /*00b0*/  SEL R3, R3, RZ, !P0 ;  /* 0x000000ff03037207 */ /* 0x004fc80004000000 */
[----:B------:R-:W-:-:S05]  /*00c0*/  FSEL R6, R3, RZ, !P0 ;  /* 0x000000ff03067208 */ /* 0x000fca0004000000 */
[----:B------:R-:W1:Y:S02]  /*00d0*/  SHFL.BFLY PT, R7, R6, 0x8, 0x1f ;  /* 0x0d001f0006077f89 */ /* 0x000e6400000e0000 */
[----:B-1----:R-:W-:-:S05]  /*00e0*/  FADD R7, R6, R7 ;  /* 0x0000000706077221 */ /* 0x002fca0000000000 */
[----:B------:R-:W1:Y:S02]  /*00f0*/  SHFL.BFLY PT, R8, R7, 0x4, 0x1f ;  /* 0x0c801f0007087f89 */ /* 0x000e6400000e0000 */
[----:B-1----:R-:W-:-:S05]  /*0100*/  FADD R8, R7, R8 ;  /* 0x0000000807087221 */ /* 0x002fca0000000000 */
[----:B------:R-:W1:Y:S02]  /*0110*/  SHFL.BFLY PT, R9, R8, 0x2, 0x1f ;  /* 0x0c401f0008097f89 */ /* 0x000e6400000e0000 */
[----:B-1----:R-:W-:-:S05]  /*0120*/  FADD R9, R8, R9 ;  /* 0x0000000908097221 */ /* 0x002fca0000000000 */
[----:B------:R-:W1:Y:S02]  /*0130*/  SHFL.BFLY PT, R10, R9, 0x1, 0x1f ;  /* 0x0c201f00090a7f89 */ /* 0x000e6400000e0000 */
[----:B-1----:R-:W-:-:S04]  /*0140*/  FADD R10, R9, R10 ;  /* 0x0000000a090a7221 */ /* 0x002fc80000000000 */
[----:B------:R-:W-:-:S04]  /*0150*/  FFMA R10, R10, -0.0625, R3 ;  /* 0xbd8000000a0a7823 */ /* 0x000fc80000000003 */
[----:B------:R-:W-:-:S05]  /*0160*/  FMUL R3, R10, R10 ;  /* 0x0000000a0a037220 */ /* 0x000fca0000400000 */
[----:B------:R-:W-:Y:S02]  /*0170*/  FSEL R3, R3, RZ, !P0 ;  /* 0x000000ff03037208 */ /* 0x000fe40004000000 */
[----:B------:R-:W-:-:S03]  /*0180*/  LOP3.LUT P0, RZ, R11, 0x30, RZ, 0xc0, !PT ;  /* 0x000000300bff7812 */ /* 0x000fc6000780c0ff */
[----:B------:R-:W1:Y:S01]  /*0190*/  SHFL.BFLY PT, R4, R3, 0x8, 0x1f ;  /* 0x0d001f0003047f89 */ /* 0x000e6200000e0000 */
[----:B------:R-:W-:Y:S01]  /*01a0*/  ISETP.LT.AND P0, PT, R0, 0x10, !P0 ;  /* 0x000000100000780c */ /* 0x000fe20004701270 */
[----:B-1----:R-:W-:-:S05]  /*01b0*/  FADD R4, R3, R4 ;  /* 0x0000000403047221 */ /* 0x002fca0000000000 */
[----:B------:R-:W1:Y:S02]  /*01c0*/  SHFL.BFLY PT, R5, R4, 0x4, 0x1f ;  /* 0x0c801f0004057f89 */ /* 0x000e6400000e0000 */
[----:B-1----:R-:W-:-:S05]  /*01d0*/  FADD R6, R4, R5 ;  /* 0x0000000504067221 */ /* 0x002fca0000000000 */
[----:B------:R-:W1:Y:S02]  /*01e0*/  SHFL.BFLY PT, R5, R6, 0x2, 0x1f ;  /* 0x0c401f0006057f89 */ /* 0x000e6400000e0000 */
[----:B-1----:R-:W-:Y:S01]  /*01f0*/  FADD R7, R6, R5 ;  /* 0x0000000506077221 */ /* 0x002fe20000000000 */
[----:B------:R-:W-:-:S04]  /*0200*/  MOV R5, 0x3d800000 ;  /* 0x3d80000000057802 */ /* 0x000fc80000000f00 */
[----:B------:R-:W1:Y:S02]  /*0210*/  SHFL.BFLY PT, R8, R7, 0x1, 0x1f ;  /* 0x0c201f0007087f89 */ /* 0x000e6400000e0000 */
[----:B-1----:R-:W-:-:S04]  /*0220*/  FADD R8, R7, R8 ;  /* 0x0000000807087221 */ /* 0x002fc80000000000 */
[----:B------:R-:W-:Y:S02]  /*0230*/  FFMA R8, R8, R5, 9.9999999392252902908e-09 ;  /* 0x322bcc7708087423 */ /* 0x000fe40000000005 */
[----:B------:R-:W1:Y:S02]  /*0240*/  LDC.64 R4, c[0x0][0x218] ;  /* 0x00008600ff047b82 */ /* 0x000e640000000a00 */
[----:B------:R-:W2:Y:S02]  /*0250*/  MUFU.SQRT R9, R8 ;  /* 0x0000000800097308 */ /* 0x000ea40000002000 */
[C---:B--2---:R-:W-:Y:S02]  /*0260*/  FSETP.GT.AND P1, PT, R9.reuse, 8.50705917302346158658e+37, PT ;  /* 0x7e8000000900780b */ /* 0x044fe40003f24000 */
[----:B------:R-:W-:Y:S01]  /*0270*/  FSETP.GEU.AND P2, PT, R9, 1.175494350822287508e-38, PT ;  /* 0x008000000900780b */ /* 0x000fe20003f4e000 */
[----:B-1----:R-:W-:-:S10]  /*0280*/  IMAD.WIDE R2, R2, 0x4, R4 ;  /* 0x0000000402027825 */ /* 0x002fd400078e0204 */
[----:B------:R-:W-:Y:S01]  /*0290*/  @P1 FMUL R9, R9, 0.25 ;  /* 0x3e80000009091820 */ /* 0x000fe20000400000 */
[----:B------:R-:W-:-:S03]  /*02a0*/  @P1 FMUL R10, R10, 0.25 ;  /* 0x3e8000000a0a1820 */ /* 0x000fc60000400000 */
[----:B------:R-:W-:Y:S01]  /*02b0*/  @!P2 FMUL R9, R9, 16777216 ;  /* 0x4b8000000909a820 */ /* 0x000fe20000400000 */
[----:B------:R-:W-:-:S05]  /*02c0*/  @!P2 FMUL R10, R10, 16777216 ;  /* 0x4b8000000a0aa820 */ /* 0x000fca0000400000 */
[----:B------:R-:W1:Y:S02]  /*02d0*/  MUFU.RCP R9, R9 ;  /* 0x0000000900097308 */ /* 0x000e640000001000 */
[----:B-1----:R-:W-:Y:S01]  /*02e0*/  FMUL R5, R9, R10 ;  /* 0x0000000a09057220 */ /* 0x002fe20000400000 */
[----:B------:R-:W-:Y:S06]  /*02f0*/  @!P0 EXIT ;  /* 0x000000000000894d */ /* 0x000fec0003800000 */
[----:B------:R-:W-:Y:S01]  /*0300*/  STG.E desc[UR4][R2.64], R5 ;  /* 0x0000000502007986 */ /* 0x000fe2000c101904 */
[----:B------:R-:W-:Y:S05]  /*0310*/  EXIT ;  /* 0x000000000000794d */ /* 0x000fea0003800000 */
.L_x_0:
[----:B------:R-:W-:-:S00]  /*0320*/  BRA `(.L_x_0) ;  /* 0xfffffffc00fc7947 */ /* 0x000fc0000383ffff */
[----:B------:R-:W-:-:S00]  /*0330*/  NOP ;  /* 0x0000000000007918 */ /* 0x000fc00000000000 */
        /* <DEDUP_REMOVED lines=12> */
.L_x_1:


//--------------------- .nv.global.init           --------------------------
	.section	.nv.global.init,"aw",@progbits
.nv.global.init:
	.type		_$_str,@object
	.size		_$_str,(_$_str_$_2 - _$_str)
_$_str:
        /*0000*/ 	.byte	0x5f, 0x5f, 0x43, 0x55, 0x44, 0x41, 0x5f, 0x46, 0x54, 0x5a, 0x00
	.type		_$_str_$_2,@object
	.size		_$_str_$_2,(.L_1 - _$_str_$_2)
_$_str_$_2:
        /*000b*/ 	.byte	0x5f, 0x5f, 0x43, 0x55, 0x44, 0x41, 0x5f, 0x50, 0x52, 0x45, 0x43, 0x5f, 0x53, 0x51, 0x52, 0x54
        /*001b*/ 	.byte	0x00
.L_1:


//--------------------- .nv.constant0.triton_per_fused_add_div_mean_pow_sqrt_sub_0 --------------------------
	.section	.nv.constant0.triton_per_fused_add_div_mean_pow_sqrt_sub_0,"a",@progbits
	.sectionflags	@""
	.align	4
.nv.constant0.triton_per_fused_add_div_mean_pow_sqrt_sub_0:
	.zero		552
